//
// Generated by NVIDIA NVVM Compiler
//
// Compiler Build ID: CL-36424714
// Cuda compilation tools, release 13.0, V13.0.88
// Based on NVVM 20.0.0
//

.version 9.0
.target sm_100
.address_size 64

	// .globl	_Z4gemmPfS_S_lll

.visible .entry _Z4gemmPfS_S_lll(
	.param .u64 .ptr .align 1 _Z4gemmPfS_S_lll_param_0,
	.param .u64 .ptr .align 1 _Z4gemmPfS_S_lll_param_1,
	.param .u64 .ptr .align 1 _Z4gemmPfS_S_lll_param_2,
	.param .u64 _Z4gemmPfS_S_lll_param_3,
	.param .u64 _Z4gemmPfS_S_lll_param_4,
	.param .u64 _Z4gemmPfS_S_lll_param_5
)
{
	.reg .pred 	%p<13>;
	.reg .b32 	%r<10>;
	.reg .b32 	%f<68>;
	.reg .b64 	%rd<106>;

	ld.param.u64 	%rd26, [_Z4gemmPfS_S_lll_param_0];
	ld.param.u64 	%rd27, [_Z4gemmPfS_S_lll_param_1];
	ld.param.u64 	%rd28, [_Z4gemmPfS_S_lll_param_3];
	ld.param.u64 	%rd24, [_Z4gemmPfS_S_lll_param_4];
	ld.param.u64 	%rd25, [_Z4gemmPfS_S_lll_param_5];
	cvta.to.global.u64 	%rd1, %rd27;
	cvta.to.global.u64 	%rd2, %rd26;
	mov.u32 	%r1, %ctaid.y;
	mov.u32 	%r2, %ntid.y;
	mov.u32 	%r3, %tid.y;
	mad.lo.s32 	%r4, %r1, %r2, %r3;
	mov.u32 	%r6, %ctaid.x;
	mov.u32 	%r7, %ntid.x;
	mov.u32 	%r8, %tid.x;
	mad.lo.s32 	%r9, %r6, %r7, %r8;
	cvt.s64.s32 	%rd3, %r9;
	setp.le.s64 	%p1, %rd25, %rd3;
	cvt.u64.u32 	%rd4, %r4;
	setp.le.s64 	%p2, %rd28, %rd4;
	or.pred  	%p3, %p1, %p2;
	@%p3 bra 	$L__BB0_14;
	setp.lt.s64 	%p4, %rd24, 1;
	mov.f32 	%f67, 0f00000000;
	@%p4 bra 	$L__BB0_13;
	mul.lo.s64 	%rd5, %rd24, %rd4;
	and.b64  	%rd6, %rd24, 7;
	setp.lt.u64 	%p5, %rd24, 8;
	mov.f32 	%f67, 0f00000000;
	mov.b64 	%rd104, 0;
	@%p5 bra 	$L__BB0_5;
	and.b64  	%rd104, %rd24, 9223372036854775800;
	shl.b64 	%rd31, %rd3, 2;
	add.s64 	%rd101, %rd1, %rd31;
	shl.b64 	%rd9, %rd25, 5;
	shl.b64 	%rd32, %rd5, 2;
	add.s64 	%rd33, %rd32, %rd2;
	add.s64 	%rd100, %rd33, 16;
	mov.f32 	%f67, 0f00000000;
	mov.u64 	%rd102, %rd104;
$L__BB0_4:
	.pragma "nounroll";
	ld.global.f32 	%f17, [%rd100+-16];
	ld.global.f32 	%f18, [%rd101];
	fma.rn.f32 	%f19, %f17, %f18, %f67;
	ld.global.f32 	%f20, [%rd100+-12];
	shl.b64 	%rd34, %rd25, 2;
	add.s64 	%rd35, %rd101, %rd34;
	ld.global.f32 	%f21, [%rd35];
	fma.rn.f32 	%f22, %f20, %f21, %f19;
	ld.global.f32 	%f23, [%rd100+-8];
	add.s64 	%rd36, %rd35, %rd34;
	ld.global.f32 	%f24, [%rd36];
	fma.rn.f32 	%f25, %f23, %f24, %f22;
	ld.global.f32 	%f26, [%rd100+-4];
	add.s64 	%rd37, %rd36, %rd34;
	ld.global.f32 	%f27, [%rd37];
	fma.rn.f32 	%f28, %f26, %f27, %f25;
	ld.global.f32 	%f29, [%rd100];
	add.s64 	%rd38, %rd37, %rd34;
	ld.global.f32 	%f30, [%rd38];
	fma.rn.f32 	%f31, %f29, %f30, %f28;
	ld.global.f32 	%f32, [%rd100+4];
	add.s64 	%rd39, %rd38, %rd34;
	ld.global.f32 	%f33, [%rd39];
	fma.rn.f32 	%f34, %f32, %f33, %f31;
	ld.global.f32 	%f35, [%rd100+8];
	add.s64 	%rd40, %rd39, %rd34;
	ld.global.f32 	%f36, [%rd40];
	fma.rn.f32 	%f37, %f35, %f36, %f34;
	ld.global.f32 	%f38, [%rd100+12];
	add.s64 	%rd41, %rd40, %rd34;
	ld.global.f32 	%f39, [%rd41];
	fma.rn.f32 	%f67, %f38, %f39, %f37;
	add.s64 	%rd102, %rd102, -8;
	add.s64 	%rd101, %rd101, %rd9;
	add.s64 	%rd100, %rd100, 32;
	setp.ne.s64 	%p6, %rd102, 0;
	@%p6 bra 	$L__BB0_4;
$L__BB0_5:
	setp.eq.s64 	%p7, %rd6, 0;
	@%p7 bra 	$L__BB0_13;
	and.b64  	%rd18, %rd24, 3;
	setp.lt.u64 	%p8, %rd6, 4;
	@%p8 bra 	$L__BB0_8;
	add.s64 	%rd42, %rd104, %rd5;
	shl.b64 	%rd43, %rd42, 2;
	add.s64 	%rd44, %rd2, %rd43;
	ld.global.f32 	%f41, [%rd44];
	mad.lo.s64 	%rd45, %rd104, %rd25, %rd3;
	shl.b64 	%rd46, %rd45, 2;
	add.s64 	%rd47, %rd1, %rd46;
	ld.global.f32 	%f42, [%rd47];
	fma.rn.f32 	%f43, %f41, %f42, %f67;
	add.s64 	%rd48, %rd104, 1;
	and.b64  	%rd49, %rd48, 4294967295;
	add.s64 	%rd50, %rd49, %rd5;
	shl.b64 	%rd51, %rd50, 2;
	add.s64 	%rd52, %rd2, %rd51;
	ld.global.f32 	%f44, [%rd52];
	mad.lo.s64 	%rd53, %rd49, %rd25, %rd3;
	shl.b64 	%rd54, %rd53, 2;
	add.s64 	%rd55, %rd1, %rd54;
	ld.global.f32 	%f45, [%rd55];
	fma.rn.f32 	%f46, %f44, %f45, %f43;
	add.s64 	%rd56, %rd104, 2;
	and.b64  	%rd57, %rd56, 4294967295;
	add.s64 	%rd58, %rd57, %rd5;
	shl.b64 	%rd59, %rd58, 2;
	add.s64 	%rd60, %rd2, %rd59;
	ld.global.f32 	%f47, [%rd60];
	mad.lo.s64 	%rd61, %rd57, %rd25, %rd3;
	shl.b64 	%rd62, %rd61, 2;
	add.s64 	%rd63, %rd1, %rd62;
	ld.global.f32 	%f48, [%rd63];
	fma.rn.f32 	%f49, %f47, %f48, %f46;
	add.s64 	%rd64, %rd104, 3;
	and.b64  	%rd65, %rd64, 4294967295;
	add.s64 	%rd66, %rd65, %rd5;
	shl.b64 	%rd67, %rd66, 2;
	add.s64 	%rd68, %rd2, %rd67;
	ld.global.f32 	%f50, [%rd68];
	mad.lo.s64 	%rd69, %rd65, %rd25, %rd3;
	shl.b64 	%rd70, %rd69, 2;
	add.s64 	%rd71, %rd1, %rd70;
	ld.global.f32 	%f51, [%rd71];
	fma.rn.f32 	%f67, %f50, %f51, %f49;
	add.s64 	%rd72, %rd104, 4;
	and.b64  	%rd104, %rd72, 4294967295;
$L__BB0_8:
	setp.eq.s64 	%p9, %rd18, 0;
	@%p9 bra 	$L__BB0_13;
	setp.eq.s64 	%p10, %rd18, 1;
	@%p10 bra 	$L__BB0_11;
	add.s64 	%rd73, %rd104, %rd5;
	shl.b64 	%rd74, %rd73, 2;
	add.s64 	%rd75, %rd2, %rd74;
	ld.global.f32 	%f53, [%rd75];
	mad.lo.s64 	%rd76, %rd104, %rd25, %rd3;
	shl.b64 	%rd77, %rd76, 2;
	add.s64 	%rd78, %rd1, %rd77;
	ld.global.f32 	%f54, [%rd78];
	fma.rn.f32 	%f55, %f53, %f54, %f67;
	add.s64 	%rd79, %rd104, 1;
	and.b64  	%rd80, %rd79, 4294967295;
	add.s64 	%rd81, %rd80, %rd5;
	shl.b64 	%rd82, %rd81, 2;
	add.s64 	%rd83, %rd2, %rd82;
	ld.global.f32 	%f56, [%rd83];
	mad.lo.s64 	%rd84, %rd80, %rd25, %rd3;
	shl.b64 	%rd85, %rd84, 2;
	add.s64 	%rd86, %rd1, %rd85;
	ld.global.f32 	%f57, [%rd86];
	fma.rn.f32 	%f67, %f56, %f57, %f55;
	add.s64 	%rd87, %rd104, 2;
	and.b64  	%rd104, %rd87, 4294967295;
$L__BB0_11:
	and.b64  	%rd88, %rd24, 1;
	setp.eq.b64 	%p11, %rd88, 1;
	not.pred 	%p12, %p11;
	@%p12 bra 	$L__BB0_13;
	add.s64 	%rd89, %rd104, %rd5;
	shl.b64 	%rd90, %rd89, 2;
	add.s64 	%rd91, %rd2, %rd90;
	ld.global.f32 	%f58, [%rd91];
	mad.lo.s64 	%rd92, %rd104, %rd25, %rd3;
	shl.b64 	%rd93, %rd92, 2;
	add.s64 	%rd94, %rd1, %rd93;
	ld.global.f32 	%f59, [%rd94];
	fma.rn.f32 	%f67, %f58, %f59, %f67;
$L__BB0_13:
	ld.param.u64 	%rd99, [_Z4gemmPfS_S_lll_param_2];
	mad.lo.s64 	%rd95, %rd25, %rd4, %rd3;
	cvta.to.global.u64 	%rd96, %rd99;
	shl.b64 	%rd97, %rd95, 2;
	add.s64 	%rd98, %rd96, %rd97;
	st.global.f32 	[%rd98], %f67;
$L__BB0_14:
	ret;

}


// ===== COMPILED SASS (sm_100) =====

	.target	sm_100

	.elftype	@"ET_EXEC"


//--------------------- .note.nv.tkinfo           --------------------------
	.section	.note.nv.tkinfo,"",@"SHT_NOTE"
	.sectionflags	@"SHF_NOTE_NV_TKINFO"
	.tkinfo
        /*0018*/ 	.word	0x00000002
        /*0030*/ 	.string	""
        /*0030*/ 	.string	"ptxas"
        /*0030*/ 	.string	"Cuda compilation tools, release 13.0, V13.0.88"
        /*0030*/ 	.string	"Build cuda_13.0.r13.0/compiler.36424714_0"
        /*0030*/ 	.string	"-arch sm_100 -m 64 "



//--------------------- .note.nv.cuinfo           --------------------------
	.section	.note.nv.cuinfo,"",@"SHT_NOTE"
	.sectionflags	@"SHF_NOTE_NV_CUINFO"
        /*0018*/ 	.short	0x0002
        /*001a*/ 	.short	0x0064
        /*001c*/ 	.short	0x0082
	.zero		2


//--------------------- .nv.info                  --------------------------
	.section	.nv.info,"",@"SHT_CUDA_INFO"
	.align	4


	//----- nvinfo : EIATTR_REGCOUNT
	.align		4
        /*0000*/ 	.byte	0x04, 0x2f
        /*0002*/ 	.short	(.L_1 - .L_0)
	.align		4
.L_0:
        /*0004*/ 	.word	index@(_Z4gemmPfS_S_lll)
        /*0008*/ 	.word	0x00000020


	//----- nvinfo : EIATTR_FRAME_SIZE
	.align		4
.L_1:
        /*000c*/ 	.byte	0x04, 0x11
        /*000e*/ 	.short	(.L_3 - .L_2)
	.align		4
.L_2:
        /*0010*/ 	.word	index@(_Z4gemmPfS_S_lll)
        /*0014*/ 	.word	0x00000000


	//----- nvinfo : EIATTR_MIN_STACK_SIZE
	.align		4
.L_3:
        /*0018*/ 	.byte	0x04, 0x12
        /*001a*/ 	.short	(.L_5 - .L_4)
	.align		4
.L_4:
        /*001c*/ 	.word	index@(_Z4gemmPfS_S_lll)
        /*0020*/ 	.word	0x00000000
.L_5:


//--------------------- .nv.compat                --------------------------
	.section	.nv.compat,"",@"SHT_CUDA_COMPAT_INFO"
	.align	4
        /*0000*/ 	.byte	0x02, 0x09, 0x00, 0x00, 0x02, 0x02, 0x01, 0x00, 0x02, 0x05, 0x05, 0x00, 0x03, 0x07, 0x01, 0x01
        /*0010*/ 	.byte	0x02, 0x03, 0x00, 0x00, 0x02, 0x06, 0x01, 0x00, 0x04, 0x0b, 0x08, 0x00, 0x09, 0x00, 0x00, 0x00
        /*0020*/ 	.byte	0x00, 0x00, 0x00, 0x00


//--------------------- .nv.info._Z4gemmPfS_S_lll --------------------------
	.section	.nv.info._Z4gemmPfS_S_lll,"",@"SHT_CUDA_INFO"
	.sectionflags	@""
	.align	4


	//----- nvinfo : EIATTR_CUDA_API_VERSION
	.align		4
        /*0000*/ 	.byte	0x04, 0x37
        /*0002*/ 	.short	(.L_7 - .L_6)
.L_6:
        /*0004*/ 	.word	0x00000082


	//----- nvinfo : EIATTR_KPARAM_INFO
	.align		4
.L_7:
        /*0008*/ 	.byte	0x04, 0x17
        /*000a*/ 	.short	(.L_9 - .L_8)
.L_8:
        /*000c*/ 	.word	0x00000000
        /*0010*/ 	.short	0x0005
        /*0012*/ 	.short	0x0028
        /*0014*/ 	.byte	0x00, 0xf0, 0x21, 0x00


	//----- nvinfo : EIATTR_KPARAM_INFO
	.align		4
.L_9:
        /*0018*/ 	.byte	0x04, 0x17
        /*001a*/ 	.short	(.L_11 - .L_10)
.L_10:
        /*001c*/ 	.word	0x00000000
        /*0020*/ 	.short	0x0004
        /*0022*/ 	.short	0x0020
        /*0024*/ 	.byte	0x00, 0xf0, 0x21, 0x00


	//----- nvinfo : EIATTR_KPARAM_INFO
	.align		4
.L_11:
        /*0028*/ 	.byte	0x04, 0x17
        /*002a*/ 	.short	(.L_13 - .L_12)
.L_12:
        /*002c*/ 	.word	0x00000000
        /*0030*/ 	.short	0x0003
        /*0032*/ 	.short	0x0018
        /*0034*/ 	.byte	0x00, 0xf0, 0x21, 0x00


	//----- nvinfo : EIATTR_KPARAM_INFO
	.align		4
.L_13:
        /*0038*/ 	.byte	0x04, 0x17
        /*003a*/ 	.short	(.L_15 - .L_14)
.L_14:
        /*003c*/ 	.word	0x00000000
        /*0040*/ 	.short	0x0002
        /*0042*/ 	.short	0x0010
        /*0044*/ 	.byte	0x00, 0xf5, 0x21, 0x00


	//----- nvinfo : EIATTR_KPARAM_INFO
	.align		4
.L_15:
        /*0048*/ 	.byte	0x04, 0x17
        /*004a*/ 	.short	(.L_17 - .L_16)
.L_16:
        /*004c*/ 	.word	0x00000000
        /*0050*/ 	.short	0x0001
        /*0052*/ 	.short	0x0008
        /*0054*/ 	.byte	0x00, 0xf5, 0x21, 0x00


	//----- nvinfo : EIATTR_KPARAM_INFO
	.align		4
.L_17:
        /*0058*/ 	.byte	0x04, 0x17
        /*005a*/ 	.short	(.L_19 - .L_18)
.L_18:
        /*005c*/ 	.word	0x00000000
        /*0060*/ 	.short	0x0000
        /*0062*/ 	.short	0x0000
        /*0064*/ 	.byte	0x00, 0xf5, 0x21, 0x00


	//----- nvinfo : EIATTR_SPARSE_MMA_MASK
	.align		4
.L_19:
        /*0068*/ 	.byte	0x03, 0x50
        /*006a*/ 	.short	0x0000


	//----- nvinfo : EIATTR_MAXREG_COUNT
	.align		4
        /*006c*/ 	.byte	0x03, 0x1b
        /*006e*/ 	.short	0x00ff


	//----- nvinfo : EIATTR_MERCURY_ISA_VERSION
	.align		4
        /*0070*/ 	.byte	0x03, 0x5f
        /*0072*/ 	.short	0x0101


	//----- nvinfo : EIATTR_VRC_CTA_INIT_COUNT
	.align		4
        /*0074*/ 	.byte	0x02, 0x4a
	.zero		1
	.zero		1


	//----- nvinfo : EIATTR_EXIT_INSTR_OFFSETS
	.align		4
        /*0078*/ 	.byte	0x04, 0x1c
        /*007a*/ 	.short	(.L_21 - .L_20)


	//   ....[0]....
.L_20:
        /*007c*/ 	.word	0x00000100


	//   ....[1]....
        /*0080*/ 	.word	0x00000da0


	//----- nvinfo : EIATTR_CBANK_PARAM_SIZE
	.align		4
.L_21:
        /*0084*/ 	.byte	0x03, 0x19
        /*0086*/ 	.short	0x0030


	//----- nvinfo : EIATTR_PARAM_CBANK
	.align		4
        /*0088*/ 	.byte	0x04, 0x0a
        /*008a*/ 	.short	(.L_23 - .L_22)
	.align		4
.L_22:
        /*008c*/ 	.word	index@(.nv.constant0._Z4gemmPfS_S_lll)
        /*0090*/ 	.short	0x0380
        /*0092*/ 	.short	0x0030


	//----- nvinfo : EIATTR_SW_WAR
	.align		4
.L_23:
        /*0094*/ 	.byte	0x04, 0x36
        /*0096*/ 	.short	(.L_25 - .L_24)
.L_24:
        /*0098*/ 	.word	0x00000008
.L_25:


//--------------------- .nv.callgraph             --------------------------
	.section	.nv.callgraph,"",@"SHT_CUDA_CALLGRAPH"
	.align	4
	.sectionentsize	8
	.align		4
        /*0000*/ 	.word	0x00000000
	.align		4
        /*0004*/ 	.word	0xffffffff
	.align		4
        /*0008*/ 	.word	0x00000000
	.align		4
        /*000c*/ 	.word	0xfffffffe
	.align		4
        /*0010*/ 	.word	0x00000000
	.align		4
        /*0014*/ 	.word	0xfffffffd
	.align		4
        /*0018*/ 	.word	0x00000000
	.align		4
        /*001c*/ 	.word	0xfffffffc


//--------------------- .text._Z4gemmPfS_S_lll    --------------------------
	.section	.text._Z4gemmPfS_S_lll,"ax",@progbits
	.align	128
        .global         _Z4gemmPfS_S_lll
        .type           _Z4gemmPfS_S_lll,@function
        .size           _Z4gemmPfS_S_lll,(.L_x_6 - _Z4gemmPfS_S_lll)
        .other          _Z4gemmPfS_S_lll,@"STO_CUDA_ENTRY STV_DEFAULT"
_Z4gemmPfS_S_lll:
.text._Z4gemmPfS_S_lll:
[----:B------:R-:W-:Y:S01]  /*0000*/  LDC R1, c[0x0][0x37c] ;  /* 0x0000df00ff017b82 */ /* 0x000fe20000000800 */
[----:B------:R-:W0:Y:S07]  /*0010*/  S2R R0, SR_TID.Y ;  /* 0x0000000000007919 */ /* 0x000e2e0000002200 */
[----:B------:R-:W0:Y:S01]  /*0020*/  S2UR UR4, SR_CTAID.Y ;  /* 0x00000000000479c3 */ /* 0x000e220000002600 */
[----:B------:R-:W1:Y:S01]  /*0030*/  LDCU.64 UR6, c[0x0][0x398] ;  /* 0x00007300ff0677ac */ /* 0x000e620008000a00 */
[----:B------:R-:W2:Y:S06]  /*0040*/  S2R R7, SR_TID.X ;  /* 0x0000000000077919 */ /* 0x000eac0000002100 */
[----:B------:R-:W0:Y:S08]  /*0050*/  LDC R19, c[0x0][0x364] ;  /* 0x0000d900ff137b82 */ /* 0x000e300000000800 */
[----:B------:R-:W2:Y:S08]  /*0060*/  S2UR UR5, SR_CTAID.X ;  /* 0x00000000000579c3 */ /* 0x000eb00000002500 */
[----:B------:R-:W2:Y:S08]  /*0070*/  LDC R6, c[0x0][0x360] ;  /* 0x0000d800ff067b82 */ /* 0x000eb00000000800 */
[----:B------:R-:W3:Y:S01]  /*0080*/  LDC.64 R8, c[0x0][0x3a8] ;  /* 0x0000ea00ff087b82 */ /* 0x000ee20000000a00 */
[----:B0-----:R-:W-:-:S05]  /*0090*/  IMAD R19, R19, UR4, R0 ;  /* 0x0000000413137c24 */ /* 0x001fca000f8e0200 */
[----:B-1----:R-:W-:-:S04]  /*00a0*/  ISETP.GE.U32.AND P0, PT, R19, UR6, PT ;  /* 0x0000000613007c0c */ /* 0x002fc8000bf06070 */
[----:B------:R-:W-:Y:S01]  /*00b0*/  ISETP.GE.AND.EX P0, PT, RZ, UR7, PT, P0 ;  /* 0x00000007ff007c0c */ /* 0x000fe2000bf06300 */
[----:B--2---:R-:W-:-:S05]  /*00c0*/  IMAD R6, R6, UR5, R7 ;  /* 0x0000000506067c24 */ /* 0x004fca000f8e0207 */
[----:B------:R-:W-:Y:S02]  /*00d0*/  SHF.R.S32.HI R7, RZ, 0x1f, R6 ;  /* 0x0000001fff077819 */ /* 0x000fe40000011406 */
[----:B---3--:R-:W-:-:S04]  /*00e0*/  ISETP.GE.U32.AND P1, PT, R6, R8, PT ;  /* 0x000000080600720c */ /* 0x008fc80003f26070 */
[----:B------:R-:W-:-:S13]  /*00f0*/  ISETP.GE.OR.EX P0, PT, R7, R9, P0, P1 ;  /* 0x000000090700720c */ /* 0x000fda0000706710 */
[----:B------:R-:W-:Y:S05]  /*0100*/  @P0 EXIT ;  /* 0x000000000000094d */ /* 0x000fea0003800000 */
[----:B------:R-:W0:Y:S01]  /*0110*/  LDCU.64 UR8, c[0x0][0x3a0] ;  /* 0x00007400ff0877ac */ /* 0x000e220008000a00 */
[----:B------:R-:W-:Y:S01]  /*0120*/  IMAD.MOV.U32 R0, RZ, RZ, RZ ;  /* 0x000000ffff007224 */ /* 0x000fe200078e00ff */
[----:B------:R-:W1:Y:S01]  /*0130*/  LDCU.64 UR10, c[0x0][0x358] ;  /* 0x00006b00ff0a77ac */ /* 0x000e620008000a00 */
[----:B0-----:R-:W-:-:S04]  /*0140*/  UISETP.GE.U32.AND UP0, UPT, UR8, 0x1, UPT ;  /* 0x000000010800788c */ /* 0x001fc8000bf06070 */
[----:B------:R-:W-:-:S09]  /*0150*/  UISETP.GE.AND.EX UP0, UPT, UR9, URZ, UPT, UP0 ;  /* 0x000000ff0900728c */ /* 0x000fd2000bf06300 */
[----:B-1----:R-:W-:Y:S05]  /*0160*/  BRA.U !UP0, `(.L_x_0) ;  /* 0x0000000908ec7547 */ /* 0x002fea000b800000 */
[----:B------:R-:W-:Y:S02]  /*0170*/  UISETP.GE.U32.AND UP1, UPT, UR8, 0x8, UPT ;  /* 0x000000080800788c */ /* 0x000fe4000bf26070 */
[C---:B------:R-:W-:Y:S01]  /*0180*/  IMAD.WIDE.U32 R4, R19.reuse, UR8, RZ ;  /* 0x0000000813047c25 */ /* 0x040fe2000f8e00ff */
[----:B------:R-:W-:Y:S02]  /*0190*/  ULOP3.LUT UR13, UR8, 0x7, URZ, 0xc0, !UPT ;  /* 0x00000007080d7892 */ /* 0x000fe4000f8ec0ff */
[----:B------:R-:W-:Y:S01]  /*01a0*/  UISETP.GE.U32.AND.EX UP1, UPT, UR9, URZ, UPT, UP1 ;  /* 0x000000ff0900728c */ /* 0x000fe2000bf26110 */
[----:B------:R-:W-:Y:S01]  /*01b0*/  IMAD.MOV.U32 R0, RZ, RZ, RZ ;  /* 0x000000ffff007224 */ /* 0x000fe200078e00ff */
[----:B------:R-:W-:Y:S01]  /*01c0*/  UISETP.NE.U32.AND UP0, UPT, UR13, URZ, UPT ;  /* 0x000000ff0d00728c */ /* 0x000fe2000bf05070 */
[----:B------:R-:W-:Y:S01]  /*01d0*/  IMAD R23, R19, UR9, R5 ;  /* 0x0000000913177c24 */ /* 0x000fe2000f8e0205 */
[----:B------:R-:W-:Y:S01]  /*01e0*/  UMOV UR4, URZ ;  /* 0x000000ff00047c82 */ /* 0x000fe20008000000 */
[----:B------:R-:W-:Y:S01]  /*01f0*/  UMOV UR5, URZ ;  /* 0x000000ff00057c82 */ /* 0x000fe20008000000 */
[----:B------:R-:W-:-:S03]  /*0200*/  UISETP.NE.AND.EX UP0, UPT, URZ, URZ, UPT, UP0 ;  /* 0x000000ffff00728c */ /* 0x000fc6000bf05300 */
[----:B------:R-:W-:Y:S08]  /*0210*/  BRA.U !UP1, `(.L_x_1) ;  /* 0x0000000109fc7547 */ /* 0x000ff0000b800000 */
[----:B------:R-:W0:Y:S01]  /*0220*/  LDCU.128 UR4, c[0x0][0x380] ;  /* 0x00007000ff0477ac */ /* 0x000e220008000c00 */
[C-C-:B------:R-:W-:Y:S01]  /*0230*/  SHF.L.U64.HI R18, R8.reuse, 0x5, R9.reuse ;  /* 0x0000000508127819 */ /* 0x140fe20000010209 */
[----:B------:R-:W-:Y:S01]  /*0240*/  IMAD.MOV.U32 R0, RZ, RZ, RZ ;  /* 0x000000ffff007224 */ /* 0x000fe200078e00ff */
[C---:B------:R-:W-:Y:S01]  /*0250*/  SHF.L.U64.HI R25, R8.reuse, 0x2, R9 ;  /* 0x0000000208197819 */ /* 0x040fe20000010209 */
[----:B------:R-:W-:Y:S01]  /*0260*/  IMAD.SHL.U32 R27, R8, 0x4, RZ ;  /* 0x00000004081b7824 */ /* 0x000fe200078e00ff */
[----:B0-----:R-:W-:Y:S02]  /*0270*/  LEA R20, P0, R6, UR6, 0x2 ;  /* 0x0000000606147c11 */ /* 0x001fe4000f8010ff */
[----:B------:R-:W-:Y:S01]  /*0280*/  LEA R2, P1, R4, UR4, 0x2 ;  /* 0x0000000404027c11 */ /* 0x000fe2000f8210ff */
[----:B------:R-:W-:Y:S01]  /*0290*/  ULOP3.LUT UR4, UR8, 0xfffffff8, URZ, 0xc0, !UPT ;  /* 0xfffffff808047892 */ /* 0x000fe2000f8ec0ff */
[----:B------:R-:W-:Y:S02]  /*02a0*/  LEA.HI.X R21, R6, UR7, R7, 0x2, P0 ;  /* 0x0000000706157c11 */ /* 0x000fe400080f1407 */
[----:B------:R-:W-:Y:S01]  /*02b0*/  LEA.HI.X R11, R4, UR5, R23, 0x2, P1 ;  /* 0x00000005040b7c11 */ /* 0x000fe200088f1417 */
[----:B------:R-:W-:Y:S01]  /*02c0*/  ULOP3.LUT UR5, UR9, 0x7fffffff, URZ, 0xc0, !UPT ;  /* 0x7fffffff09057892 */ /* 0x000fe2000f8ec0ff */
[----:B------:R-:W-:-:S02]  /*02d0*/  IADD3 R2, P0, PT, R2, 0x10, RZ ;  /* 0x0000001002027810 */ /* 0x000fc40007f1e0ff */
[----:B------:R-:W-:-:S03]  /*02e0*/  UMOV UR6, UR4 ;  /* 0x0000000400067c82 */ /* 0x000fc60008000000 */
[----:B------:R-:W-:Y:S01]  /*02f0*/  IMAD.X R11, RZ, RZ, R11, P0 ;  /* 0x000000ffff0b7224 */ /* 0x000fe200000e060b */
[----:B------:R-:W-:-:S07]  /*0300*/  UMOV UR7, UR5 ;  /* 0x0000000500077c82 */ /* 0x000fce0008000000 */
.L_x_2:
[-C--:B------:R-:W-:Y:S01]  /*0310*/  IADD3 R28, P0, PT, R20, R27.reuse, RZ ;  /* 0x0000001b141c7210 */ /* 0x080fe20007f1e0ff */
[----:B------:R-:W-:Y:S01]  /*0320*/  IMAD.MOV.U32 R10, RZ, RZ, R2 ;  /* 0x000000ffff0a7224 */ /* 0x000fe200078e0002 */
[----:B------:R-:W2:Y:S03]  /*0330*/  LDG.E R3, desc[UR10][R20.64] ;  /* 0x0000000a14037981 */ /* 0x000ea6000c1e1900 */
[----:B------:R-:W-:Y:S01]  /*0340*/  IMAD.X R29, R21, 0x1, R25, P0 ;  /* 0x00000001151d7824 */ /* 0x000fe200000e0619 */
[----:B------:R-:W2:Y:S01]  /*0350*/  LDG.E R16, desc[UR10][R10.64+-0x10] ;  /* 0xfffff00a0a107981 */ /* 0x000ea2000c1e1900 */
[----:B------:R-:W-:-:S03]  /*0360*/  IADD3 R14, P0, PT, R28, R27, RZ ;  /* 0x0000001b1c0e7210 */ /* 0x000fc60007f1e0ff */
[----:B------:R-:W3:Y:S01]  /*0370*/  LDG.E R17, desc[UR10][R28.64] ;  /* 0x0000000a1c117981 */ /* 0x000ee2000c1e1900 */
[----:B------:R-:W-:-:S03]  /*0380*/  IADD3.X R15, PT, PT, R29, R25, RZ, P0, !PT ;  /* 0x000000191d0f7210 */ /* 0x000fc600007fe4ff */
[----:B------:R-:W3:Y:S04]  /*0390*/  LDG.E R24, desc[UR10][R10.64+-0xc] ;  /* 0xfffff40a0a187981 */ /* 0x000ee8000c1e1900 */
[----:B------:R0:W4:Y:S04]  /*03a0*/  LDG.E R22, desc[UR10][R14.64] ;  /* 0x0000000a0e167981 */ /* 0x000128000c1e1900 */
[----:B------:R-:W4:Y:S01]  /*03b0*/  LDG.E R29, desc[UR10][R10.64+-0x8] ;  /* 0xfffff80a0a1d7981 */ /* 0x000f22000c1e1900 */
[----:B------:R-:W-:-:S03]  /*03c0*/  IADD3 R12, P0, PT, R14, R27, RZ ;  /* 0x0000001b0e0c7210 */ /* 0x000fc60007f1e0ff */
[----:B------:R-:W5:Y:S02]  /*03d0*/  LDG.E R26, desc[UR10][R10.64+0x8] ;  /* 0x0000080a0a1a7981 */ /* 0x000f64000c1e1900 */
[----:B------:R-:W-:Y:S01]  /*03e0*/  IMAD.X R13, R15, 0x1, R25, P0 ;  /* 0x000000010f0d7824 */ /* 0x000fe200000e0619 */
[----:B------:R-:W-:-:S04]  /*03f0*/  IADD3 R2, P0, PT, R12, R27, RZ ;  /* 0x0000001b0c027210 */ /* 0x000fc80007f1e0ff */
[----:B------:R-:W5:Y:S01]  /*0400*/  LDG.E R12, desc[UR10][R12.64] ;  /* 0x0000000a0c0c7981 */ /* 0x000f62000c1e1900 */
[----:B--2---:R-:W-:Y:S01]  /*0410*/  FFMA R0, R16, R3, R0 ;  /* 0x0000000310007223 */ /* 0x004fe20000000000 */
[--C-:B------:R-:W-:Y:S01]  /*0420*/  IMAD.X R3, R13, 0x1, R25.reuse, P0 ;  /* 0x000000010d037824 */ /* 0x100fe200000e0619 */
[----:B------:R-:W-:Y:S01]  /*0430*/  IADD3 R16, P0, PT, R2, R27, RZ ;  /* 0x0000001b02107210 */ /* 0x000fe20007f1e0ff */
[----:B------:R-:W2:Y:S04]  /*0440*/  LDG.E R13, desc[UR10][R10.64] ;  /* 0x0000000a0a0d7981 */ /* 0x000ea8000c1e1900 */
[----:B------:R-:W2:Y:S01]  /*0450*/  LDG.E R2, desc[UR10][R2.64] ;  /* 0x0000000a02027981 */ /* 0x000ea2000c1e1900 */
[----:B---3--:R-:W-:Y:S01]  /*0460*/  FFMA R0, R24, R17, R0 ;  /* 0x0000001118007223 */ /* 0x008fe20000000000 */
[----:B------:R-:W-:Y:S01]  /*0470*/  IMAD.X R17, R3, 0x1, R25, P0 ;  /* 0x0000000103117824 */ /* 0x000fe200000e0619 */
[----:B0-----:R-:W-:Y:S01]  /*0480*/  IADD3 R14, P0, PT, R16, R27, RZ ;  /* 0x0000001b100e7210 */ /* 0x001fe20007f1e0ff */
[----:B------:R-:W3:Y:S01]  /*0490*/  LDG.E R24, desc[UR10][R10.64+0x4] ;  /* 0x0000040a0a187981 */ /* 0x000ee2000c1e1900 */
[----:B----4-:R-:W-:-:S03]  /*04a0*/  FFMA R22, R29, R22, R0 ;  /* 0x000000161d167223 */ /* 0x010fc60000000000 */
[----:B------:R-:W3:Y:S04]  /*04b0*/  LDG.E R16, desc[UR10][R16.64] ;  /* 0x0000000a10107981 */ /* 0x000ee8000c1e1900 */
[----:B------:R-:W5:Y:S01]  /*04c0*/  LDG.E R0, desc[UR10][R10.64+-0x4] ;  /* 0xfffffc0a0a007981 */ /* 0x000f62000c1e1900 */
[--C-:B------:R-:W-:Y:S01]  /*04d0*/  IMAD.X R15, R17, 0x1, R25.reuse, P0 ;  /* 0x00000001110f7824 */ /* 0x100fe200000e0619 */
[----:B------:R-:W-:Y:S02]  /*04e0*/  IADD3 R28, P0, PT, R14, R27, RZ ;  /* 0x0000001b0e1c7210 */ /* 0x000fe40007f1e0ff */
[----:B------:R0:W4:Y:S03]  /*04f0*/  LDG.E R3, desc[UR10][R10.64+0xc] ;  /* 0x00000c0a0a037981 */ /* 0x000126000c1e1900 */
[----:B------:R-:W-:Y:S01]  /*0500*/  IMAD.X R29, R15, 0x1, R25, P0 ;  /* 0x000000010f1d7824 */ /* 0x000fe200000e0619 */
[----:B------:R-:W4:Y:S04]  /*0510*/  LDG.E R14, desc[UR10][R14.64] ;  /* 0x0000000a0e0e7981 */ /* 0x000f28000c1e1900 */
[----:B------:R-:W4:Y:S01]  /*0520*/  LDG.E R28, desc[UR10][R28.64] ;  /* 0x0000000a1c1c7981 */ /* 0x000f22000c1e1900 */
[----:B------:R-:W-:-:S04]  /*0530*/  UIADD3 UR6, UP1, UPT, UR6, -0x8, URZ ;  /* 0xfffffff806067890 */ /* 0x000fc8000ff3e0ff */
[----:B------:R-:W-:Y:S02]  /*0540*/  UIADD3.X UR7, UPT, UPT, UR7, -0x1, URZ, UP1, !UPT ;  /* 0xffffffff07077890 */ /* 0x000fe40008ffe4ff */
[----:B------:R-:W-:-:S04]  /*0550*/  UISETP.NE.U32.AND UP1, UPT, UR6, URZ, UPT ;  /* 0x000000ff0600728c */ /* 0x000fc8000bf25070 */
[----:B------:R-:W-:Y:S01]  /*0560*/  UISETP.NE.AND.EX UP1, UPT, UR7, URZ, UPT, UP1 ;  /* 0x000000ff0700728c */ /* 0x000fe2000bf25310 */
[----:B------:R-:W-:-:S05]  /*0570*/  LEA R20, P0, R8, R20, 0x5 ;  /* 0x0000001408147211 */ /* 0x000fca00078028ff */
[----:B------:R-:W-:Y:S02]  /*0580*/  IMAD.X R21, R21, 0x1, R18, P0 ;  /* 0x0000000115157824 */ /* 0x000fe400000e0612 */
[----:B-----5:R-:W-:-:S04]  /*0590*/  FFMA R0, R0, R12, R22 ;  /* 0x0000000c00007223 */ /* 0x020fc80000000016 */
[----:B--2---:R-:W-:-:S04]  /*05a0*/  FFMA R13, R13, R2, R0 ;  /* 0x000000020d0d7223 */ /* 0x004fc80000000000 */
[----:B---3--:R-:W-:Y:S01]  /*05b0*/  FFMA R13, R24, R16, R13 ;  /* 0x00000010180d7223 */ /* 0x008fe2000000000d */
[----:B------:R-:W-:-:S03]  /*05c0*/  IADD3 R2, P1, PT, R10, 0x20, RZ ;  /* 0x000000200a027810 */ /* 0x000fc60007f3e0ff */
[----:B----4-:R-:W-:Y:S01]  /*05d0*/  FFMA R14, R26, R14, R13 ;  /* 0x0000000e1a0e7223 */ /* 0x010fe2000000000d */
[----:B0-----:R-:W-:-:S03]  /*05e0*/  IADD3.X R11, PT, PT, RZ, R11, RZ, P1, !PT ;  /* 0x0000000bff0b7210 */ /* 0x001fc60000ffe4ff */
[----:B------:R-:W-:Y:S01]  /*05f0*/  FFMA R0, R3, R28, R14 ;  /* 0x0000001c03007223 */ /* 0x000fe2000000000e */
[----:B------:R-:W-:Y:S06]  /*0600*/  BRA.U UP1, `(.L_x_2) ;  /* 0xfffffffd01407547 */ /* 0x000fec000b83ffff */
.L_x_1:
[----:B------:R-:W-:Y:S05]  /*0610*/  BRA.U !UP0, `(.L_x_0) ;  /* 0x0000000508c07547 */ /* 0x000fea000b800000 */
[----:B------:R-:W-:Y:S02]  /*0620*/  UISETP.GE.U32.AND UP1, UPT, UR13, 0x4, UPT ;  /* 0x000000040d00788c */ /* 0x000fe4000bf26070 */
[----:B------:R-:W-:Y:S02]  /*0630*/  ULOP3.LUT UR12, UR8, 0x3, URZ, 0xc0, !UPT ;  /* 0x00000003080c7892 */ /* 0x000fe4000f8ec0ff */
[----:B------:R-:W-:Y:S02]  /*0640*/  UISETP.GE.U32.AND.EX UP1, UPT, URZ, URZ, UPT, UP1 ;  /* 0x000000ffff00728c */ /* 0x000fe4000bf26110 */
[----:B------:R-:W-:-:S04]  /*0650*/  UISETP.NE.U32.AND UP0, UPT, UR12, URZ, UPT ;  /* 0x000000ff0c00728c */ /* 0x000fc8000bf05070 */
[----:B------:R-:W-:-:S03]  /*0660*/  UISETP.NE.AND.EX UP0, UPT, URZ, URZ, UPT, UP0 ;  /* 0x000000ffff00728c */ /* 0x000fc6000bf05300 */
[----:B------:R-:W-:Y:S08]  /*0670*/  BRA.U !UP1, `(.L_x_3) ;  /* 0x0000000109d07547 */ /* 0x000ff0000b800000 */
[----:B------:R-:W0:Y:S01]  /*0680*/  LDCU.128 UR16, c[0x0][0x380] ;  /* 0x00007000ff1077ac */ /* 0x000e220008000c00 */
[----:B------:R-:W-:Y:S01]  /*0690*/  IMAD R2, R8, UR5, RZ ;  /* 0x0000000508027c24 */ /* 0x000fe2000f8e02ff */
[----:B------:R-:W-:-:S03]  /*06a0*/  UIADD3 UR9, UPT, UPT, UR4, 0x1, URZ ;  /* 0x0000000104097890 */ /* 0x000fc6000fffe0ff */
[----:B------:R-:W-:Y:S01]  /*06b0*/  IMAD R11, R9, UR4, R2 ;  /* 0x00000004090b7c24 */ /* 0x000fe2000f8e0202 */
[----:B------:R-:W-:Y:S02]  /*06c0*/  UIADD3 UR7, UPT, UPT, UR4, 0x2, URZ ;  /* 0x0000000204077890 */ /* 0x000fe4000fffe0ff */
[----:B------:R-:W-:Y:S01]  /*06d0*/  IMAD.WIDE.U32 R2, R8, UR4, R6 ;  /* 0x0000000408027c25 */ /* 0x000fe2000f8e0006 */
[----:B------:R-:W-:-:S03]  /*06e0*/  UIADD3 UR6, UPT, UPT, UR4, 0x3, URZ ;  /* 0x0000000304067890 */ /* 0x000fc6000fffe0ff */
[----:B------:R-:W-:-:S04]  /*06f0*/  IMAD.WIDE.U32 R14, R8, UR9, R6 ;  /* 0x00000009080e7c25 */ /* 0x000fc8000f8e0006 */
[----:B------:R-:W-:Y:S02]  /*0700*/  IMAD.IADD R3, R3, 0x1, R11 ;  /* 0x0000000103037824 */ /* 0x000fe400078e020b */
[----:B------:R-:W-:Y:S01]  /*0710*/  IMAD.WIDE.U32 R10, R8, UR7, R6 ;  /* 0x00000007080a7c25 */ /* 0x000fe2000f8e0006 */
[----:B0-----:R-:W-:Y:S02]  /*0720*/  LEA R16, P0, R2, UR18, 0x2 ;  /* 0x0000001202107c11 */ /* 0x001fe4000f8010ff */
[----:B------:R-:W-:Y:S01]  /*0730*/  LEA R12, P1, R14, UR18, 0x2 ;  /* 0x000000120e0c7c11 */ /* 0x000fe2000f8210ff */
[C---:B------:R-:W-:Y:S01]  /*0740*/  IMAD R13, R9.reuse, UR9, R15 ;  /* 0x00000009090d7c24 */ /* 0x040fe2000f8e020f */
[----:B------:R-:W-:Y:S01]  /*0750*/  LEA.HI.X R17, R2, UR19, R3, 0x2, P0 ;  /* 0x0000001302117c11 */ /* 0x000fe200080f1403 */
[C---:B------:R-:W-:Y:S01]  /*0760*/  IMAD R3, R9.reuse, UR7, R11 ;  /* 0x0000000709037c24 */ /* 0x040fe2000f8e020b */
[----:B------:R-:W-:Y:S01]  /*0770*/  IADD3 R11, P0, PT, R4, UR4, RZ ;  /* 0x00000004040b7c10 */ /* 0x000fe2000ff1e0ff */
[----:B------:R-:W-:Y:S01]  /*0780*/  IMAD.WIDE.U32 R20, R8, UR6, R6 ;  /* 0x0000000608147c25 */ /* 0x000fe2000f8e0006 */
[----:B------:R-:W-:Y:S01]  /*0790*/  LEA.HI.X R13, R14, UR19, R13, 0x2, P1 ;  /* 0x000000130e0d7c11 */ /* 0x000fe200088f140d */
[----:B------:R-:W2:Y:S01]  /*07a0*/  LDG.E R16, desc[UR10][R16.64] ;  /* 0x0000000a10107981 */ /* 0x000ea2000c1e1900 */
[----:B------:R-:W-:Y:S01]  /*07b0*/  LEA R2, P2, R10, UR18, 0x2 ;  /* 0x000000120a027c11 */ /* 0x000fe2000f8410ff */
[----:B------:R-:W-:Y:S01]  /*07c0*/  IMAD R15, R9, UR6, R21 ;  /* 0x00000006090f7c24 */ /* 0x000fe2000f8e0215 */
[----:B------:R-:W-:Y:S01]  /*07d0*/  IADD3 R18, P1, PT, R4, UR9, RZ ;  /* 0x0000000904127c10 */ /* 0x000fe2000ff3e0ff */
[----:B------:R-:W3:Y:S01]  /*07e0*/  LDG.E R12, desc[UR10][R12.64] ;  /* 0x0000000a0c0c7981 */ /* 0x000ee2000c1e1900 */
[----:B------:R-:W-:-:S02]  /*07f0*/  IADD3.X R22, PT, PT, R23, UR5, RZ, P0, !PT ;  /* 0x0000000517167c10 */ /* 0x000fc400087fe4ff */
[----:B------:R-:W-:Y:S01]  /*0800*/  LEA.HI.X R3, R10, UR19, R3, 0x2, P2 ;  /* 0x000000130a037c11 */ /* 0x000fe200090f1403 */
[----:B------:R-:W-:Y:S01]  /*0810*/  IMAD.X R21, RZ, RZ, R23, P1 ;  /* 0x000000ffff157224 */ /* 0x000fe200008e0617 */
[C---:B------:R-:W-:Y:S02]  /*0820*/  LEA R24, P0, R11.reuse, UR16, 0x2 ;  /* 0x000000100b187c11 */ /* 0x040fe4000f8010ff */
[----:B------:R-:W-:Y:S01]  /*0830*/  LEA R10, P2, R20, UR18, 0x2 ;  /* 0x00000012140a7c11 */ /* 0x000fe2000f8410ff */
[----:B------:R-:W4:Y:S01]  /*0840*/  LDG.E R2, desc[UR10][R2.64] ;  /* 0x0000000a02027981 */ /* 0x000f22000c1e1900 */
[----:B------:R-:W-:Y:S02]  /*0850*/  LEA R14, P1, R18, UR16, 0x2 ;  /* 0x00000010120e7c11 */ /* 0x000fe4000f8210ff */
[----:B------:R-:W-:Y:S02]  /*0860*/  LEA.HI.X R25, R11, UR17, R22, 0x2, P0 ;  /* 0x000000110b197c11 */ /* 0x000fe400080f1416 */
[----:B------:R-:W-:-:S02]  /*0870*/  LEA.HI.X R11, R20, UR19, R15, 0x2, P2 ;  /* 0x00000013140b7c11 */ /* 0x000fc400090f140f */
[----:B------:R-:W-:Y:S02]  /*0880*/  LEA.HI.X R15, R18, UR17, R21, 0x2, P1 ;  /* 0x00000011120f7c11 */ /* 0x000fe400088f1415 */
[C---:B------:R-:W-:Y:S01]  /*0890*/  IADD3 R21, P0, PT, R4.reuse, UR7, RZ ;  /* 0x0000000704157c10 */ /* 0x040fe2000ff1e0ff */
[----:B------:R-:W2:Y:S01]  /*08a0*/  LDG.E R25, desc[UR10][R24.64] ;  /* 0x0000000a18197981 */ /* 0x000ea2000c1e1900 */
[----:B------:R-:W-:Y:S02]  /*08b0*/  IADD3 R18, P2, PT, R4, UR6, RZ ;  /* 0x0000000604127c10 */ /* 0x000fe4000ff5e0ff */
[C---:B------:R-:W-:Y:S01]  /*08c0*/  LEA R20, P1, R21.reuse, UR16, 0x2 ;  /* 0x0000001015147c11 */ /* 0x040fe2000f8210ff */
[--C-:B------:R-:W-:Y:S01]  /*08d0*/  IMAD.X R22, RZ, RZ, R23.reuse, P0 ;  /* 0x000000ffff167224 */ /* 0x100fe200000e0617 */
[----:B------:R-:W-:Y:S01]  /*08e0*/  LEA R26, P3, R18, UR16, 0x2 ;  /* 0x00000010121a7c11 */ /* 0x000fe2000f8610ff */
[----:B------:R-:W-:Y:S01]  /*08f0*/  IMAD.X R27, RZ, RZ, R23, P2 ;  /* 0x000000ffff1b7224 */ /* 0x000fe200010e0617 */
[----:B------:R-:W3:Y:S02]  /*0900*/  LDG.E R14, desc[UR10][R14.64] ;  /* 0x0000000a0e0e7981 */ /* 0x000ee4000c1e1900 */
[----:B------:R-:W-:-:S02]  /*0910*/  LEA.HI.X R21, R21, UR17, R22, 0x2, P1 ;  /* 0x0000001115157c11 */ /* 0x000fc400088f1416 */
[----:B------:R-:W-:Y:S01]  /*0920*/  LEA.HI.X R27, R18, UR17, R27, 0x2, P3 ;  /* 0x00000011121b7c11 */ /* 0x000fe200098f141b */
[----:B------:R-:W5:Y:S04]  /*0930*/  LDG.E R10, desc[UR10][R10.64] ;  /* 0x0000000a0a0a7981 */ /* 0x000f68000c1e1900 */
[----:B------:R-:W4:Y:S04]  /*0940*/  LDG.E R20, desc[UR10][R20.64] ;  /* 0x0000000a14147981 */ /* 0x000f28000c1e1900 */
[----:B------:R-:W5:Y:S01]  /*0950*/  LDG.E R26, desc[UR10][R26.64] ;  /* 0x0000000a1a1a7981 */ /* 0x000f62000c1e1900 */
[----:B------:R-:W-:Y:S01]  /*0960*/  UIADD3 UR4, UPT, UPT, UR4, 0x4, URZ ;  /* 0x0000000404047890 */ /* 0x000fe2000fffe0ff */
[----:B------:R-:W-:Y:S01]  /*0970*/  UMOV UR5, URZ ;  /* 0x000000ff00057c82 */ /* 0x000fe20008000000 */
[----:B--2---:R-:W-:-:S04]  /*0980*/  FFMA R25, R25, R16, R0 ;  /* 0x0000001019197223 */ /* 0x004fc80000000000 */
[----:B---3--:R-:W-:-:S04]  /*0990*/  FFMA R25, R14, R12, R25 ;  /* 0x0000000c0e197223 */ /* 0x008fc80000000019 */
[----:B----4-:R-:W-:-:S04]  /*09a0*/  FFMA R25, R20, R2, R25 ;  /* 0x0000000214197223 */ /* 0x010fc80000000019 */
[----:B-----5:R-:W-:-:S07]  /*09b0*/  FFMA R0, R26, R10, R25 ;  /* 0x0000000a1a007223 */ /* 0x020fce0000000019 */
.L_x_3:
[----:B------:R-:W-:Y:S05]  /*09c0*/  BRA.U !UP0, `(.L_x_0) ;  /* 0x0000000108d47547 */ /* 0x000fea000b800000 */
[----:B------:R-:W-:Y:S02]  /*09d0*/  UISETP.NE.U32.AND UP1, UPT, UR12, 0x1, UPT ;  /* 0x000000010c00788c */ /* 0x000fe4000bf25070 */
[----:B------:R-:W-:Y:S02]  /*09e0*/  ULOP3.LUT UR6, UR8, 0x1, URZ, 0xc0, !UPT ;  /* 0x0000000108067892 */ /* 0x000fe4000f8ec0ff */
[----:B------:R-:W-:Y:S02]  /*09f0*/  UISETP.NE.AND.EX UP1, UPT, URZ, URZ, UPT, UP1 ;  /* 0x000000ffff00728c */ /* 0x000fe4000bf25310 */
[----:B------:R-:W-:-:S04]  /*0a00*/  UISETP.NE.U32.AND UP0, UPT, UR6, 0x1, UPT ;  /* 0x000000010600788c */ /* 0x000fc8000bf05070 */
[----:B------:R-:W-:-:S03]  /*0a10*/  UISETP.NE.U32.AND.EX UP0, UPT, URZ, URZ, UPT, UP0 ;  /* 0x000000ffff00728c */ /* 0x000fc6000bf05100 */
[----:B------:R-:W-:Y:S08]  /*0a20*/  BRA.U !UP1, `(.L_x_4) ;  /* 0x0000000109787547 */ /* 0x000ff0000b800000 */
[----:B------:R-:W0:Y:S01]  /*0a30*/  LDCU.128 UR12, c[0x0][0x380] ;  /* 0x00007000ff0c77ac */ /* 0x000e220008000c00 */
[----:B------:R-:W-:Y:S01]  /*0a40*/  IMAD R2, R8, UR5, RZ ;  /* 0x0000000508027c24 */ /* 0x000fe2000f8e02ff */
[----:B------:R-:W-:Y:S01]  /*0a50*/  MOV R14, R6 ;  /* 0x00000006000e7202 */ /* 0x000fe20000000f00 */
[----:B------:R-:W-:Y:S01]  /*0a60*/  IMAD.MOV.U32 R15, RZ, RZ, R7 ;  /* 0x000000ffff0f7224 */ /* 0x000fe200078e0007 */
[----:B------:R-:W-:Y:S02]  /*0a70*/  UIADD3 UR6, UPT, UPT, UR4, 0x1, URZ ;  /* 0x0000000104067890 */ /* 0x000fe4000fffe0ff */
[----:B------:R-:W-:Y:S01]  /*0a80*/  IADD3 R3, P0, PT, R4, UR4, RZ ;  /* 0x0000000404037c10 */ /* 0x000fe2000ff1e0ff */
[----:B------:R-:W-:Y:S02]  /*0a90*/  IMAD R17, R9, UR4, R2 ;  /* 0x0000000409117c24 */ /* 0x000fe4000f8e0202 */
[----:B------:R-:W-:Y:S01]  /*0aa0*/  IMAD.WIDE.U32 R10, R8, UR4, R14 ;  /* 0x00000004080a7c25 */ /* 0x000fe2000f8e000e */
[----:B------:R-:W-:-:S02]  /*0ab0*/  IADD3.X R12, PT, PT, R23, UR5, RZ, P0, !PT ;  /* 0x00000005170c7c10 */ /* 0x000fc400087fe4ff */
[----:B------:R-:W-:Y:S01]  /*0ac0*/  IADD3 R13, P0, PT, R4, UR6, RZ ;  /* 0x00000006040d7c10 */ /* 0x000fe2000ff1e0ff */
[----:B------:R-:W-:-:S04]  /*0ad0*/  IMAD.WIDE.U32 R14, R8, UR6, R14 ;  /* 0x00000006080e7c25 */ /* 0x000fc8000f8e000e */
[----:B------:R-:W-:Y:S01]  /*0ae0*/  IMAD.IADD R17, R11, 0x1, R17 ;  /* 0x000000010b117824 */ /* 0x000fe200078e0211 */
[----:B0-----:R-:W-:Y:S01]  /*0af0*/  LEA R2, P1, R3, UR12, 0x2 ;  /* 0x0000000c03027c11 */ /* 0x001fe2000f8210ff */
[----:B------:R-:W-:Y:S01]  /*0b00*/  IMAD.X R18, RZ, RZ, R23, P0 ;  /* 0x000000ffff127224 */ /* 0x000fe200000e0617 */
[----:B------:R-:W-:Y:S01]  /*0b10*/  LEA R20, P3, R14, UR14, 0x2 ;  /* 0x0000000e0e147c11 */ /* 0x000fe2000f8610ff */
[----:B------:R-:W-:Y:S01]  /*0b20*/  IMAD R11, R9, UR6, R15 ;  /* 0x00000006090b7c24 */ /* 0x000fe2000f8e020f */
[----:B------:R-:W-:Y:S02]  /*0b30*/  LEA.HI.X R3, R3, UR13, R12, 0x2, P1 ;  /* 0x0000000d03037c11 */ /* 0x000fe400088f140c */
[C---:B------:R-:W-:Y:S02]  /*0b40*/  LEA R16, P1, R10.reuse, UR14, 0x2 ;  /* 0x0000000e0a107c11 */ /* 0x040fe4000f8210ff */
[C---:B------:R-:W-:Y:S02]  /*0b50*/  LEA R12, P2, R13.reuse, UR12, 0x2 ;  /* 0x0000000c0d0c7c11 */ /* 0x040fe4000f8410ff */
[----:B------:R-:W-:Y:S01]  /*0b60*/  LEA.HI.X R17, R10, UR15, R17, 0x2, P1 ;  /* 0x0000000f0a117c11 */ /* 0x000fe200088f1411 */
[----:B------:R-:W2:Y:S01]  /*0b70*/  LDG.E R3, desc[UR10][R2.64] ;  /* 0x0000000a02037981 */ /* 0x000ea2000c1e1900 */
[----:B------:R-:W-:-:S02]  /*0b80*/  LEA.HI.X R13, R13, UR13, R18, 0x2, P2 ;  /* 0x0000000d0d0d7c11 */ /* 0x000fc400090f1412 */
[----:B------:R-:W-:Y:S01]  /*0b90*/  LEA.HI.X R21, R14, UR15, R11, 0x2, P3 ;  /* 0x0000000f0e157c11 */ /* 0x000fe200098f140b */
[----:B------:R-:W2:Y:S04]  /*0ba0*/  LDG.E R16, desc[UR10][R16.64] ;  /* 0x0000000a10107981 */ /* 0x000ea8000c1e1900 */
[----:B------:R-:W3:Y:S04]  /*0bb0*/  LDG.E R13, desc[UR10][R12.64] ;  /* 0x0000000a0c0d7981 */ /* 0x000ee8000c1e1900 */
[----:B------:R-:W3:Y:S01]  /*0bc0*/  LDG.E R20, desc[UR10][R20.64] ;  /* 0x0000000a14147981 */ /* 0x000ee2000c1e1900 */
[----:B------:R-:W-:Y:S01]  /*0bd0*/  UIADD3 UR4, UPT, UPT, UR4, 0x2, URZ ;  /* 0x0000000204047890 */ /* 0x000fe2000fffe0ff */
[----:B------:R-:W-:Y:S01]  /*0be0*/  UMOV UR5, URZ ;  /* 0x000000ff00057c82 */ /* 0x000fe20008000000 */
[----:B--2---:R-:W-:-:S04]  /*0bf0*/  FFMA R0, R3, R16, R0 ;  /* 0x0000001003007223 */ /* 0x004fc80000000000 */
[----:B---3--:R-:W-:-:S07]  /*0c00*/  FFMA R0, R13, R20, R0 ;  /* 0x000000140d007223 */ /* 0x008fce0000000000 */
.L_x_4:
[----:B------:R-:W-:Y:S05]  /*0c10*/  BRA.U UP0, `(.L_x_0) ;  /* 0x0000000100407547 */ /* 0x000fea000b800000 */
[----:B------:R-:W0:Y:S01]  /*0c20*/  LDCU.128 UR12, c[0x0][0x380] ;  /* 0x00007000ff0c77ac */ /* 0x000e220008000c00 */
[----:B------:R-:W-:Y:S01]  /*0c30*/  IADD3 R3, P0, PT, R4, UR4, RZ ;  /* 0x0000000404037c10 */ /* 0x000fe2000ff1e0ff */
[C---:B------:R-:W-:Y:S01]  /*0c40*/  IMAD R2, R8.reuse, UR5, RZ ;  /* 0x0000000508027c24 */ /* 0x040fe2000f8e02ff */
[----:B------:R-:W-:Y:S01]  /*0c50*/  MOV R5, R7 ;  /* 0x0000000700057202 */ /* 0x000fe20000000f00 */
[----:B------:R-:W-:Y:S01]  /*0c60*/  IMAD.MOV.U32 R4, RZ, RZ, R6 ;  /* 0x000000ffff047224 */ /* 0x000fe200078e0006 */
[----:B------:R-:W-:Y:S01]  /*0c70*/  IADD3.X R12, PT, PT, R23, UR5, RZ, P0, !PT ;  /* 0x00000005170c7c10 */ /* 0x000fe200087fe4ff */
[----:B------:R-:W-:Y:S02]  /*0c80*/  IMAD R11, R9, UR4, R2 ;  /* 0x00000004090b7c24 */ /* 0x000fe4000f8e0202 */
[----:B------:R-:W-:-:S04]  /*0c90*/  IMAD.WIDE.U32 R4, R8, UR4, R4 ;  /* 0x0000000408047c25 */ /* 0x000fc8000f8e0004 */
[----:B------:R-:W-:Y:S01]  /*0ca0*/  IMAD.IADD R5, R5, 0x1, R11 ;  /* 0x0000000105057824 */ /* 0x000fe200078e020b */
[C---:B0-----:R-:W-:Y:S02]  /*0cb0*/  LEA R2, P1, R3.reuse, UR12, 0x2 ;  /* 0x0000000c03027c11 */ /* 0x041fe4000f8210ff */
[C---:B------:R-:W-:Y:S02]  /*0cc0*/  LEA R10, P0, R4.reuse, UR14, 0x2 ;  /* 0x0000000e040a7c11 */ /* 0x040fe4000f8010ff */
[----:B------:R-:W-:Y:S02]  /*0cd0*/  LEA.HI.X R3, R3, UR13, R12, 0x2, P1 ;  /* 0x0000000d03037c11 */ /* 0x000fe400088f140c */
[----:B------:R-:W-:-:S04]  /*0ce0*/  LEA.HI.X R11, R4, UR15, R5, 0x2, P0 ;  /* 0x0000000f040b7c11 */ /* 0x000fc800080f1405 */
[----:B------:R-:W2:Y:S04]  /*0cf0*/  LDG.E R3, desc[UR10][R2.64] ;  /* 0x0000000a02037981 */ /* 0x000ea8000c1e1900 */
[----:B------:R-:W2:Y:S02]  /*0d00*/  LDG.E R10, desc[UR10][R10.64] ;  /* 0x0000000a0a0a7981 */ /* 0x000ea4000c1e1900 */
[----:B--2---:R-:W-:-:S07]  /*0d10*/  FFMA R0, R3, R10, R0 ;  /* 0x0000000a03007223 */ /* 0x004fce0000000000 */
.L_x_0:
[----:B------:R-:W0:Y:S01]  /*0d20*/  LDCU.64 UR4, c[0x0][0x390] ;  /* 0x00007200ff0477ac */ /* 0x000e220008000a00 */
[----:B------:R-:W-:Y:S02]  /*0d30*/  IMAD.MOV.U32 R2, RZ, RZ, R6 ;  /* 0x000000ffff027224 */ /* 0x000fe400078e0006 */
[----:B------:R-:W-:Y:S02]  /*0d40*/  IMAD.MOV.U32 R3, RZ, RZ, R7 ;  /* 0x000000ffff037224 */ /* 0x000fe400078e0007 */
[----:B------:R-:W-:-:S04]  /*0d50*/  IMAD.WIDE.U32 R2, R19, R8, R2 ;  /* 0x0000000813027225 */ /* 0x000fc800078e0002 */
[----:B------:R-:W-:Y:S01]  /*0d60*/  IMAD R9, R19, R9, R3 ;  /* 0x0000000913097224 */ /* 0x000fe200078e0203 */
[----:B0-----:R-:W-:-:S04]  /*0d70*/  LEA R4, P0, R2, UR4, 0x2 ;  /* 0x0000000402047c11 */ /* 0x001fc8000f8010ff */
[----:B------:R-:W-:-:S05]  /*0d80*/  LEA.HI.X R5, R2, UR5, R9, 0x2, P0 ;  /* 0x0000000502057c11 */ /* 0x000fca00080f1409 */
[----:B------:R-:W-:Y:S01]  /*0d90*/  STG.E desc[UR10][R4.64], R0 ;  /* 0x0000000004007986 */ /* 0x000fe2000c10190a */
[----:B------:R-:W-:Y:S05]  /*0da0*/  EXIT ;  /* 0x000000000000794d */ /* 0x000fea0003800000 */
.L_x_5:
[----:B------:R-:W-:-:S00]  /*0db0*/  BRA `(.L_x_5) ;  /* 0xfffffffc00fc7947 */ /* 0x000fc0000383ffff */
[----:B------:R-:W-:-:S00]  /*0dc0*/  NOP ;  /* 0x0000000000007918 */ /* 0x000fc00000000000 */
        /* <DEDUP_REMOVED lines=11> */
.L_x_6:


//--------------------- .nv.shared.reserved.0     --------------------------
	.section	.nv.shared.reserved.0,"aw",@nobits
	.weak		__nv_reservedSMEM_offset_0_alias
	.size		__nv_reservedSMEM_offset_0_alias, 0, 64
	.other		__nv_reservedSMEM_offset_0_alias,@"STO_CUDA_RESERVED_SHARED STV_DEFAULT"
__nv_reservedSMEM_offset_0_alias:
	.zero		0
	.zero		64


//--------------------- .nv.constant0._Z4gemmPfS_S_lll --------------------------
	.section	.nv.constant0._Z4gemmPfS_S_lll,"a",@progbits
	.sectionflags	@""
	.align	4
.nv.constant0._Z4gemmPfS_S_lll:
	.zero		944


//--------------------- SYMBOLS --------------------------

	.type		.nv.reservedSmem.offset0,@object
	.size		.nv.reservedSmem.offset0,0x4
